//
// Generated by NVIDIA NVVM Compiler
//
// Compiler Build ID: CL-36424714
// Cuda compilation tools, release 13.0, V13.0.88
// Based on NVVM 20.0.0
//

.version 9.0
.target sm_100
.address_size 64

	// .globl	_Z4loopPVmm

.visible .entry _Z4loopPVmm(
	.param .u64 .ptr .align 1 _Z4loopPVmm_param_0,
	.param .u64 _Z4loopPVmm_param_1
)
{
	.reg .pred 	%p<5>;
	.reg .b64 	%rd<19>;

	ld.param.u64 	%rd9, [_Z4loopPVmm_param_0];
	ld.param.u64 	%rd10, [_Z4loopPVmm_param_1];
	cvta.to.global.u64 	%rd1, %rd9;
$L__BB0_1:
	ld.volatile.global.u64 	%rd18, [%rd1];
	setp.eq.s64 	%p1, %rd9, %rd18;
	@%p1 bra 	$L__BB0_3;
$L__BB0_2:
	ld.volatile.u64 	%rd11, [%rd18+16];
	add.s64 	%rd12, %rd11, 1;
	st.volatile.u64 	[%rd18+16], %rd12;
	ld.volatile.u64 	%rd18, [%rd18];
	setp.ne.s64 	%p2, %rd9, %rd18;
	@%p2 bra 	$L__BB0_2;
$L__BB0_3:
	// begin inline asm
	mov.u64 	%rd13, %clock64;
	// end inline asm
$L__BB0_4:
	// begin inline asm
	mov.u64 	%rd14, %clock64;
	// end inline asm
	sub.s64 	%rd15, %rd14, %rd13;
	setp.lt.u64 	%p3, %rd15, 10000000000;
	@%p3 bra 	$L__BB0_4;
	ld.volatile.u64 	%rd16, [%rd18+8];
	setp.eq.s64 	%p4, %rd16, %rd10;
	@%p4 bra 	$L__BB0_1;
	ret;

}
	// .globl	_Z3putPhjm
.visible .entry _Z3putPhjm(
	.param .u64 .ptr .align 1 _Z3putPhjm_param_0,
	.param .u32 _Z3putPhjm_param_1,
	.param .u64 _Z3putPhjm_param_2
)
{
	.reg .b32 	%r<3>;
	.reg .b64 	%rd<6>;

	ld.param.u64 	%rd1, [_Z3putPhjm_param_0];
	ld.param.u32 	%r1, [_Z3putPhjm_param_1];
	ld.param.u64 	%rd2, [_Z3putPhjm_param_2];
	cvta.to.global.u64 	%rd3, %rd1;
	shl.b32 	%r2, %r1, 12;
	cvt.u64.u32 	%rd4, %r2;
	add.s64 	%rd5, %rd3, %rd4;
	st.global.u8 	[%rd5], %rd2;
	ret;

}


// ===== COMPILED SASS (sm_100) =====

	.target	sm_100

	.elftype	@"ET_EXEC"


//--------------------- .note.nv.tkinfo           --------------------------
	.section	.note.nv.tkinfo,"",@"SHT_NOTE"
	.sectionflags	@"SHF_NOTE_NV_TKINFO"
	.tkinfo
        /*0018*/ 	.word	0x00000002
        /*0030*/ 	.string	""
        /*0030*/ 	.string	"ptxas"
        /*0030*/ 	.string	"Cuda compilation tools, release 13.0, V13.0.88"
        /*0030*/ 	.string	"Build cuda_13.0.r13.0/compiler.36424714_0"
        /*0030*/ 	.string	"-arch sm_100 -m 64 "



//--------------------- .note.nv.cuinfo           --------------------------
	.section	.note.nv.cuinfo,"",@"SHT_NOTE"
	.sectionflags	@"SHF_NOTE_NV_CUINFO"
        /*0018*/ 	.short	0x0002
        /*001a*/ 	.short	0x0064
        /*001c*/ 	.short	0x0082
	.zero		2


//--------------------- .nv.info                  --------------------------
	.section	.nv.info,"",@"SHT_CUDA_INFO"
	.align	4


	//----- nvinfo : EIATTR_REGCOUNT
	.align		4
        /*0000*/ 	.byte	0x04, 0x2f
        /*0002*/ 	.short	(.L_1 - .L_0)
	.align		4
.L_0:
        /*0004*/ 	.word	index@(_Z4loopPVmm)
        /*0008*/ 	.word	0x0000000a


	//----- nvinfo : EIATTR_FRAME_SIZE
	.align		4
.L_1:
        /*000c*/ 	.byte	0x04, 0x11
        /*000e*/ 	.short	(.L_3 - .L_2)
	.align		4
.L_2:
        /*0010*/ 	.word	index@(_Z4loopPVmm)
        /*0014*/ 	.word	0x00000000


	//----- nvinfo : EIATTR_REGCOUNT
	.align		4
.L_3:
        /*0018*/ 	.byte	0x04, 0x2f
        /*001a*/ 	.short	(.L_5 - .L_4)
	.align		4
.L_4:
        /*001c*/ 	.word	index@(_Z3putPhjm)
        /*0020*/ 	.word	0x00000008


	//----- nvinfo : EIATTR_FRAME_SIZE
	.align		4
.L_5:
        /*0024*/ 	.byte	0x04, 0x11
        /*0026*/ 	.short	(.L_7 - .L_6)
	.align		4
.L_6:
        /*0028*/ 	.word	index@(_Z3putPhjm)
        /*002c*/ 	.word	0x00000000


	//----- nvinfo : EIATTR_MIN_STACK_SIZE
	.align		4
.L_7:
        /*0030*/ 	.byte	0x04, 0x12
        /*0032*/ 	.short	(.L_9 - .L_8)
	.align		4
.L_8:
        /*0034*/ 	.word	index@(_Z3putPhjm)
        /*0038*/ 	.word	0x00000000


	//----- nvinfo : EIATTR_MIN_STACK_SIZE
	.align		4
.L_9:
        /*003c*/ 	.byte	0x04, 0x12
        /*003e*/ 	.short	(.L_11 - .L_10)
	.align		4
.L_10:
        /*0040*/ 	.word	index@(_Z4loopPVmm)
        /*0044*/ 	.word	0x00000000
.L_11:


//--------------------- .nv.compat                --------------------------
	.section	.nv.compat,"",@"SHT_CUDA_COMPAT_INFO"
	.align	4
        /*0000*/ 	.byte	0x02, 0x09, 0x00, 0x00, 0x02, 0x02, 0x01, 0x00, 0x02, 0x05, 0x05, 0x00, 0x03, 0x07, 0x01, 0x01
        /*0010*/ 	.byte	0x02, 0x03, 0x00, 0x00, 0x02, 0x06, 0x01, 0x00, 0x04, 0x0b, 0x08, 0x00, 0x09, 0x00, 0x00, 0x00
        /*0020*/ 	.byte	0x00, 0x00, 0x00, 0x00


//--------------------- .nv.info._Z3putPhjm       --------------------------
	.section	.nv.info._Z3putPhjm,"",@"SHT_CUDA_INFO"
	.sectionflags	@""
	.align	4


	//----- nvinfo : EIATTR_CUDA_API_VERSION
	.align		4
        /*0000*/ 	.byte	0x04, 0x37
        /*0002*/ 	.short	(.L_13 - .L_12)
.L_12:
        /*0004*/ 	.word	0x00000082


	//----- nvinfo : EIATTR_KPARAM_INFO
	.align		4
.L_13:
        /*0008*/ 	.byte	0x04, 0x17
        /*000a*/ 	.short	(.L_15 - .L_14)
.L_14:
        /*000c*/ 	.word	0x00000000
        /*0010*/ 	.short	0x0002
        /*0012*/ 	.short	0x0010
        /*0014*/ 	.byte	0x00, 0xf0, 0x21, 0x00


	//----- nvinfo : EIATTR_KPARAM_INFO
	.align		4
.L_15:
        /*0018*/ 	.byte	0x04, 0x17
        /*001a*/ 	.short	(.L_17 - .L_16)
.L_16:
        /*001c*/ 	.word	0x00000000
        /*0020*/ 	.short	0x0001
        /*0022*/ 	.short	0x0008
        /*0024*/ 	.byte	0x00, 0xf0, 0x11, 0x00


	//----- nvinfo : EIATTR_KPARAM_INFO
	.align		4
.L_17:
        /*0028*/ 	.byte	0x04, 0x17
        /*002a*/ 	.short	(.L_19 - .L_18)
.L_18:
        /*002c*/ 	.word	0x00000000
        /*0030*/ 	.short	0x0000
        /*0032*/ 	.short	0x0000
        /*0034*/ 	.byte	0x00, 0xf5, 0x21, 0x00


	//----- nvinfo : EIATTR_SPARSE_MMA_MASK
	.align		4
.L_19:
        /*0038*/ 	.byte	0x03, 0x50
        /*003a*/ 	.short	0x0000


	//----- nvinfo : EIATTR_MAXREG_COUNT
	.align		4
        /*003c*/ 	.byte	0x03, 0x1b
        /*003e*/ 	.short	0x00ff


	//----- nvinfo : EIATTR_MERCURY_ISA_VERSION
	.align		4
        /*0040*/ 	.byte	0x03, 0x5f
        /*0042*/ 	.short	0x0101


	//----- nvinfo : EIATTR_VRC_CTA_INIT_COUNT
	.align		4
        /*0044*/ 	.byte	0x02, 0x4a
	.zero		1
	.zero		1


	//----- nvinfo : EIATTR_EXIT_INSTR_OFFSETS
	.align		4
        /*0048*/ 	.byte	0x04, 0x1c
        /*004a*/ 	.short	(.L_21 - .L_20)


	//   ....[0]....
.L_20:
        /*004c*/ 	.word	0x000000a0


	//----- nvinfo : EIATTR_CBANK_PARAM_SIZE
	.align		4
.L_21:
        /*0050*/ 	.byte	0x03, 0x19
        /*0052*/ 	.short	0x0018


	//----- nvinfo : EIATTR_PARAM_CBANK
	.align		4
        /*0054*/ 	.byte	0x04, 0x0a
        /*0056*/ 	.short	(.L_23 - .L_22)
	.align		4
.L_22:
        /*0058*/ 	.word	index@(.nv.constant0._Z3putPhjm)
        /*005c*/ 	.short	0x0380
        /*005e*/ 	.short	0x0018


	//----- nvinfo : EIATTR_SW_WAR
	.align		4
.L_23:
        /*0060*/ 	.byte	0x04, 0x36
        /*0062*/ 	.short	(.L_25 - .L_24)
.L_24:
        /*0064*/ 	.word	0x00000008
.L_25:


//--------------------- .nv.info._Z4loopPVmm      --------------------------
	.section	.nv.info._Z4loopPVmm,"",@"SHT_CUDA_INFO"
	.sectionflags	@""
	.align	4


	//----- nvinfo : EIATTR_CUDA_API_VERSION
	.align		4
        /*0000*/ 	.byte	0x04, 0x37
        /*0002*/ 	.short	(.L_27 - .L_26)
.L_26:
        /*0004*/ 	.word	0x00000082


	//----- nvinfo : EIATTR_KPARAM_INFO
	.align		4
.L_27:
        /*0008*/ 	.byte	0x04, 0x17
        /*000a*/ 	.short	(.L_29 - .L_28)
.L_28:
        /*000c*/ 	.word	0x00000000
        /*0010*/ 	.short	0x0001
        /*0012*/ 	.short	0x0008
        /*0014*/ 	.byte	0x00, 0xf0, 0x21, 0x00


	//----- nvinfo : EIATTR_KPARAM_INFO
	.align		4
.L_29:
        /*0018*/ 	.byte	0x04, 0x17
        /*001a*/ 	.short	(.L_31 - .L_30)
.L_30:
        /*001c*/ 	.word	0x00000000
        /*0020*/ 	.short	0x0000
        /*0022*/ 	.short	0x0000
        /*0024*/ 	.byte	0x00, 0xf5, 0x21, 0x00


	//----- nvinfo : EIATTR_SPARSE_MMA_MASK
	.align		4
.L_31:
        /*0028*/ 	.byte	0x03, 0x50
        /*002a*/ 	.short	0x0000


	//----- nvinfo : EIATTR_MAXREG_COUNT
	.align		4
        /*002c*/ 	.byte	0x03, 0x1b
        /*002e*/ 	.short	0x00ff


	//----- nvinfo : EIATTR_MERCURY_ISA_VERSION
	.align		4
        /*0030*/ 	.byte	0x03, 0x5f
        /*0032*/ 	.short	0x0101


	//----- nvinfo : EIATTR_VRC_CTA_INIT_COUNT
	.align		4
        /*0034*/ 	.byte	0x02, 0x4a
	.zero		1
	.zero		1


	//----- nvinfo : EIATTR_EXIT_INSTR_OFFSETS
	.align		4
        /*0038*/ 	.byte	0x04, 0x1c
        /*003a*/ 	.short	(.L_33 - .L_32)


	//   ....[0]....
.L_32:
        /*003c*/ 	.word	0x000001f0


	//----- nvinfo : EIATTR_CBANK_PARAM_SIZE
	.align		4
.L_33:
        /*0040*/ 	.byte	0x03, 0x19
        /*0042*/ 	.short	0x0010


	//----- nvinfo : EIATTR_PARAM_CBANK
	.align		4
        /*0044*/ 	.byte	0x04, 0x0a
        /*0046*/ 	.short	(.L_35 - .L_34)
	.align		4
.L_34:
        /*0048*/ 	.word	index@(.nv.constant0._Z4loopPVmm)
        /*004c*/ 	.short	0x0380
        /*004e*/ 	.short	0x0010


	//----- nvinfo : EIATTR_SW_WAR
	.align		4
.L_35:
        /*0050*/ 	.byte	0x04, 0x36
        /*0052*/ 	.short	(.L_37 - .L_36)
.L_36:
        /*0054*/ 	.word	0x00000008
.L_37:


//--------------------- .nv.callgraph             --------------------------
	.section	.nv.callgraph,"",@"SHT_CUDA_CALLGRAPH"
	.align	4
	.sectionentsize	8
	.align		4
        /*0000*/ 	.word	0x00000000
	.align		4
        /*0004*/ 	.word	0xffffffff
	.align		4
        /*0008*/ 	.word	0x00000000
	.align		4
        /*000c*/ 	.word	0xfffffffe
	.align		4
        /*0010*/ 	.word	0x00000000
	.align		4
        /*0014*/ 	.word	0xfffffffd
	.align		4
        /*0018*/ 	.word	0x00000000
	.align		4
        /*001c*/ 	.word	0xfffffffc


//--------------------- .text._Z3putPhjm          --------------------------
	.section	.text._Z3putPhjm,"ax",@progbits
	.align	128
        .global         _Z3putPhjm
        .type           _Z3putPhjm,@function
        .size           _Z3putPhjm,(.L_x_6 - _Z3putPhjm)
        .other          _Z3putPhjm,@"STO_CUDA_ENTRY STV_DEFAULT"
_Z3putPhjm:
.text._Z3putPhjm:
[----:B------:R-:W-:Y:S01]  /*0000*/  LDC R1, c[0x0][0x37c] ;  /* 0x0000df00ff017b82 */ /* 0x000fe20000000800 */
[----:B------:R-:W0:Y:S07]  /*0010*/  LDCU UR4, c[0x0][0x388] ;  /* 0x00007100ff0477ac */ /* 0x000e2e0008000800 */
[----:B------:R-:W1:Y:S01]  /*0020*/  LDC.U8 R5, c[0x0][0x390] ;  /* 0x0000e400ff057b82 */ /* 0x000e620000000000 */
[----:B------:R-:W0:Y:S01]  /*0030*/  LDCU.64 UR6, c[0x0][0x380] ;  /* 0x00007000ff0677ac */ /* 0x000e220008000a00 */
[----:B------:R-:W1:Y:S01]  /*0040*/  LDCU.64 UR8, c[0x0][0x358] ;  /* 0x00006b00ff0877ac */ /* 0x000e620008000a00 */
[----:B0-----:R-:W-:-:S04]  /*0050*/  ULEA UR4, UP0, UR4, UR6, 0xc ;  /* 0x0000000604047291 */ /* 0x001fc8000f8060ff */
[----:B------:R-:W-:Y:S02]  /*0060*/  UIADD3.X UR5, UPT, UPT, URZ, UR7, URZ, UP0, !UPT ;  /* 0x00000007ff057290 */ /* 0x000fe400087fe4ff */
[----:B------:R-:W-:-:S04]  /*0070*/  MOV R2, UR4 ;  /* 0x0000000400027c02 */ /* 0x000fc80008000f00 */
[----:B------:R-:W-:-:S05]  /*0080*/  MOV R3, UR5 ;  /* 0x0000000500037c02 */ /* 0x000fca0008000f00 */
[----:B-1----:R-:W-:Y:S01]  /*0090*/  STG.E.U8 desc[UR8][R2.64], R5 ;  /* 0x0000000502007986 */ /* 0x002fe2000c101108 */
[----:B------:R-:W-:Y:S05]  /*00a0*/  EXIT ;  /* 0x000000000000794d */ /* 0x000fea0003800000 */
.L_x_0:
[----:B------:R-:W-:-:S00]  /*00b0*/  BRA `(.L_x_0) ;  /* 0xfffffffc00fc7947 */ /* 0x000fc0000383ffff */
[----:B------:R-:W-:-:S00]  /*00c0*/  NOP ;  /* 0x0000000000007918 */ /* 0x000fc00000000000 */
        /* <DEDUP_REMOVED lines=11> */
.L_x_6:


//--------------------- .text._Z4loopPVmm         --------------------------
	.section	.text._Z4loopPVmm,"ax",@progbits
	.align	128
        .global         _Z4loopPVmm
        .type           _Z4loopPVmm,@function
        .size           _Z4loopPVmm,(.L_x_7 - _Z4loopPVmm)
        .other          _Z4loopPVmm,@"STO_CUDA_ENTRY STV_DEFAULT"
_Z4loopPVmm:
.text._Z4loopPVmm:
[----:B------:R-:W-:Y:S01]  /*0000*/  LDC R1, c[0x0][0x37c] ;  /* 0x0000df00ff017b82 */ /* 0x000fe20000000800 */
[----:B------:R-:W0:Y:S01]  /*0010*/  LDCU.64 UR4, c[0x0][0x358] ;  /* 0x00006b00ff0477ac */ /* 0x000e220008000a00 */
[----:B------:R-:W-:Y:S01]  /*0020*/  NOP ;  /* 0x0000000000007918 */ /* 0x000fe20000000000 */
.L_x_4:
[----:B------:R-:W0:Y:S01]  /*0030*/  LDC.64 R2, c[0x0][0x380] ;  /* 0x0000e000ff027b82 */ /* 0x000e220000000a00 */
[----:B------:R-:W1:Y:S01]  /*0040*/  LDCU.64 UR6, c[0x0][0x380] ;  /* 0x00007000ff0677ac */ /* 0x000e620008000a00 */
[----:B0-----:R-:W1:Y:S02]  /*0050*/  LDG.E.64.STRONG.SYS R6, desc[UR4][R2.64] ;  /* 0x0000000402067981 */ /* 0x001e64000c1f5b00 */
[----:B-1----:R-:W-:-:S04]  /*0060*/  ISETP.NE.U32.AND P0, PT, R6, UR6, PT ;  /* 0x0000000606007c0c */ /* 0x002fc8000bf05070 */
[----:B------:R-:W-:-:S13]  /*0070*/  ISETP.NE.AND.EX P0, PT, R7, UR7, PT, P0 ;  /* 0x0000000707007c0c */ /* 0x000fda000bf05300 */
[----:B------:R-:W-:Y:S05]  /*0080*/  @!P0 BRA `(.L_x_1) ;  /* 0x0000000000288947 */ /* 0x000fea0003800000 */
.L_x_2:
[----:B------:R-:W-:Y:S02]  /*0090*/  IMAD.MOV.U32 R2, RZ, RZ, R6 ;  /* 0x000000ffff027224 */ /* 0x000fe400078e0006 */
[----:B------:R-:W-:-:S05]  /*00a0*/  IMAD.MOV.U32 R3, RZ, RZ, R7 ;  /* 0x000000ffff037224 */ /* 0x000fca00078e0007 */
[----:B------:R-:W2:Y:S02]  /*00b0*/  LD.E.64.STRONG.SYS R4, desc[UR4][R2.64+0x10] ;  /* 0x0000100402047980 */ /* 0x000ea4000c115b00 */
[----:B--2---:R-:W-:-:S05]  /*00c0*/  IADD3 R4, P0, PT, R4, 0x1, RZ ;  /* 0x0000000104047810 */ /* 0x004fca0007f1e0ff */
[----:B------:R-:W-:-:S05]  /*00d0*/  IMAD.X R5, RZ, RZ, R5, P0 ;  /* 0x000000ffff057224 */ /* 0x000fca00000e0605 */
[----:B------:R0:W-:Y:S04]  /*00e0*/  ST.E.64.STRONG.SYS desc[UR4][R2.64+0x10], R4 ;  /* 0x0000100402007985 */ /* 0x0001e8000c115b04 */
[----:B------:R-:W2:Y:S02]  /*00f0*/  LD.E.64.STRONG.SYS R6, desc[UR4][R2.64] ;  /* 0x0000000402067980 */ /* 0x000ea4000c115b00 */
[----:B--2---:R-:W-:-:S04]  /*0100*/  ISETP.NE.U32.AND P0, PT, R6, UR6, PT ;  /* 0x0000000606007c0c */ /* 0x004fc8000bf05070 */
[----:B------:R-:W-:-:S13]  /*0110*/  ISETP.NE.AND.EX P0, PT, R7, UR7, PT, P0 ;  /* 0x0000000707007c0c */ /* 0x000fda000bf05300 */
[----:B0-----:R-:W-:Y:S05]  /*0120*/  @P0 BRA `(.L_x_2) ;  /* 0xfffffffc00d80947 */ /* 0x001fea000383ffff */
.L_x_1:
[----:B------:R-:W-:-:S07]  /*0130*/  CS2R R2, SR_CLOCKLO ;  /* 0x0000000000027805 */ /* 0x000fce0000015000 */
.L_x_3:
[----:B------:R-:W-:-:S06]  /*0140*/  CS2R R4, SR_CLOCKLO ;  /* 0x0000000000047805 */ /* 0x000fcc0000015000 */
[----:B------:R-:W-:-:S05]  /*0150*/  IADD3 R0, P0, PT, -R2, R4, RZ ;  /* 0x0000000402007210 */ /* 0x000fca0007f1e1ff */
[----:B------:R-:W-:Y:S01]  /*0160*/  IMAD.X R4, R5, 0x1, ~R3, P0 ;  /* 0x0000000105047824 */ /* 0x000fe200000e0e03 */
[----:B------:R-:W-:-:S04]  /*0170*/  ISETP.GE.U32.AND P0, PT, R0, 0x540be400, PT ;  /* 0x540be4000000780c */ /* 0x000fc80003f06070 */
[----:B------:R-:W-:-:S13]  /*0180*/  ISETP.GE.U32.AND.EX P0, PT, R4, 0x2, PT, P0 ;  /* 0x000000020400780c */ /* 0x000fda0003f06100 */
[----:B------:R-:W-:Y:S05]  /*0190*/  @!P0 BRA `(.L_x_3) ;  /* 0xfffffffc00e88947 */ /* 0x000fea000383ffff */
[----:B------:R-:W2:Y:S01]  /*01a0*/  LD.E.64.STRONG.SYS R2, desc[UR4][R6.64+0x8] ;  /* 0x0000080406027980 */ /* 0x000ea2000c115b00 */
[----:B------:R-:W2:Y:S02]  /*01b0*/  LDCU.64 UR6, c[0x0][0x388] ;  /* 0x00007100ff0677ac */ /* 0x000ea40008000a00 */
[----:B--2---:R-:W-:-:S04]  /*01c0*/  ISETP.NE.U32.AND P0, PT, R2, UR6, PT ;  /* 0x0000000602007c0c */ /* 0x004fc8000bf05070 */
[----:B------:R-:W-:-:S13]  /*01d0*/  ISETP.NE.AND.EX P0, PT, R3, UR7, PT, P0 ;  /* 0x0000000703007c0c */ /* 0x000fda000bf05300 */
[----:B------:R-:W-:Y:S05]  /*01e0*/  @!P0 BRA `(.L_x_4) ;  /* 0xfffffffc00908947 */ /* 0x000fea000383ffff */
[----:B------:R-:W-:Y:S05]  /*01f0*/  EXIT ;  /* 0x000000000000794d */ /* 0x000fea0003800000 */
.L_x_5:
        /* <DEDUP_REMOVED lines=16> */
.L_x_7:


//--------------------- .nv.shared.reserved.0     --------------------------
	.section	.nv.shared.reserved.0,"aw",@nobits
	.weak		__nv_reservedSMEM_offset_0_alias
	.size		__nv_reservedSMEM_offset_0_alias, 0, 64
	.other		__nv_reservedSMEM_offset_0_alias,@"STO_CUDA_RESERVED_SHARED STV_DEFAULT"
__nv_reservedSMEM_offset_0_alias:
	.zero		0
	.zero		64


//--------------------- .nv.constant0._Z3putPhjm  --------------------------
	.section	.nv.constant0._Z3putPhjm,"a",@progbits
	.sectionflags	@""
	.align	4
.nv.constant0._Z3putPhjm:
	.zero		920


//--------------------- .nv.constant0._Z4loopPVmm --------------------------
	.section	.nv.constant0._Z4loopPVmm,"a",@progbits
	.sectionflags	@""
	.align	4
.nv.constant0._Z4loopPVmm:
	.zero		912


//--------------------- SYMBOLS --------------------------

	.type		.nv.reservedSmem.offset0,@object
	.size		.nv.reservedSmem.offset0,0x4
